	.headerflags	@"EF_CUDA_TEXMODE_UNIFIED EF_CUDA_64BIT_ADDRESS EF_CUDA_ACCELERATORS EF_CUDA_SM90 EF_CUDA_VIRTUAL_SM(EF_CUDA_SM90)"
	.elftype	@"ET_EXEC"


//--------------------- .nv.info                  --------------------------
	.section	.nv.info,"",@"SHT_CUDA_INFO"
	.align	4


	//----- nvinfo : EIATTR_REGCOUNT
	.align		4
        /*0000*/ 	.byte	0x04, 0x2f
        /*0002*/ 	.short	(.L_3 - .L_2)
	.align		4
.L_2:
        /*0004*/ 	.word	index@(triton_poi_fused__native_batch_norm_legit_no_training_add_silu_1)
        /*0008*/ 	.word	0x00000020


	//----- nvinfo : EIATTR_MIN_STACK_SIZE
	.align		4
.L_3:
        /*000c*/ 	.byte	0x04, 0x12
        /*000e*/ 	.short	(.L_5 - .L_4)
	.align		4
.L_4:
        /*0010*/ 	.word	index@(triton_poi_fused__native_batch_norm_legit_no_training_add_silu_1)
        /*0014*/ 	.word	0x00000000


	//----- nvinfo : EIATTR_FRAME_SIZE
	.align		4
.L_5:
        /*0018*/ 	.byte	0x04, 0x11
        /*001a*/ 	.short	(.L_7 - .L_6)
	.align		4
.L_6:
        /*001c*/ 	.word	index@(triton_poi_fused__native_batch_norm_legit_no_training_add_silu_1)
        /*0020*/ 	.word	0x00000000


	//----- nvinfo : EIATTR_MIN_STACK_SIZE
	.align		4
.L_7:
        /*0024*/ 	.byte	0x04, 0x12
        /*0026*/ 	.short	(.L_9 - .L_8)
	.align		4
.L_8:
        /*0028*/ 	.word	index@(triton_poi_fused__native_batch_norm_legit_no_training_add_silu_1)
        /*002c*/ 	.word	0x00000000
.L_9:


//--------------------- .nv.info.triton_poi_fused__native_batch_norm_legit_no_training_add_silu_1 --------------------------
	.section	.nv.info.triton_poi_fused__native_batch_norm_legit_no_training_add_silu_1,"",@"SHT_CUDA_INFO"
	.sectionflags	@""
	.align	4


	//----- nvinfo : EIATTR_CUDA_API_VERSION
	.align		4
        /*0000*/ 	.byte	0x04, 0x37
        /*0002*/ 	.short	(.L_11 - .L_10)
.L_10:
        /*0004*/ 	.word	0x0000007c


	//----- nvinfo : EIATTR_KPARAM_INFO
	.align		4
.L_11:
        /*0008*/ 	.byte	0x04, 0x17
        /*000a*/ 	.short	(.L_13 - .L_12)
.L_12:
        /*000c*/ 	.word	0x00000000
        /*0010*/ 	.short	0x0010
        /*0012*/ 	.short	0x0080
        /*0014*/ 	.byte	0x00, 0xf0, 0x11, 0x00


	//----- nvinfo : EIATTR_KPARAM_INFO
	.align		4
.L_13:
        /*0018*/ 	.byte	0x04, 0x17
        /*001a*/ 	.short	(.L_15 - .L_14)
.L_14:
        /*001c*/ 	.word	0x00000000
        /*0020*/ 	.short	0x000f
        /*0022*/ 	.short	0x0078
        /*0024*/ 	.byte	0x00, 0xf4, 0x21, 0x00


	//----- nvinfo : EIATTR_KPARAM_INFO
	.align		4
.L_15:
        /*0028*/ 	.byte	0x04, 0x17
        /*002a*/ 	.short	(.L_17 - .L_16)
.L_16:
        /*002c*/ 	.word	0x00000000
        /*0030*/ 	.short	0x000e
        /*0032*/ 	.short	0x0070
        /*0034*/ 	.byte	0x00, 0xf4, 0x21, 0x00


	//----- nvinfo : EIATTR_KPARAM_INFO
	.align		4
.L_17:
        /*0038*/ 	.byte	0x04, 0x17
        /*003a*/ 	.short	(.L_19 - .L_18)
.L_18:
        /*003c*/ 	.word	0x00000000
        /*0040*/ 	.short	0x000d
        /*0042*/ 	.short	0x0068
        /*0044*/ 	.byte	0x00, 0xf4, 0x21, 0x00


	//----- nvinfo : EIATTR_KPARAM_INFO
	.align		4
.L_19:
        /*0048*/ 	.byte	0x04, 0x17
        /*004a*/ 	.short	(.L_21 - .L_20)
.L_20:
        /*004c*/ 	.word	0x00000000
        /*0050*/ 	.short	0x000c
        /*0052*/ 	.short	0x0060
        /*0054*/ 	.byte	0x00, 0xf4, 0x21, 0x00


	//----- nvinfo : EIATTR_KPARAM_INFO
	.align		4
.L_21:
        /*0058*/ 	.byte	0x04, 0x17
        /*005a*/ 	.short	(.L_23 - .L_22)
.L_22:
        /*005c*/ 	.word	0x00000000
        /*0060*/ 	.short	0x000b
        /*0062*/ 	.short	0x0058
        /*0064*/ 	.byte	0x00, 0xf4, 0x21, 0x00


	//----- nvinfo : EIATTR_KPARAM_INFO
	.align		4
.L_23:
        /*0068*/ 	.byte	0x04, 0x17
        /*006a*/ 	.short	(.L_25 - .L_24)
.L_24:
        /*006c*/ 	.word	0x00000000
        /*0070*/ 	.short	0x000a
        /*0072*/ 	.short	0x0050
        /*0074*/ 	.byte	0x00, 0xf4, 0x21, 0x00


	//----- nvinfo : EIATTR_KPARAM_INFO
	.align		4
.L_25:
        /*0078*/ 	.byte	0x04, 0x17
        /*007a*/ 	.short	(.L_27 - .L_26)
.L_26:
        /*007c*/ 	.word	0x00000000
        /*0080*/ 	.short	0x0009
        /*0082*/ 	.short	0x0048
        /*0084*/ 	.byte	0x00, 0xf4, 0x21, 0x00


	//----- nvinfo : EIATTR_KPARAM_INFO
	.align		4
.L_27:
        /*0088*/ 	.byte	0x04, 0x17
        /*008a*/ 	.short	(.L_29 - .L_28)
.L_28:
        /*008c*/ 	.word	0x00000000
        /*0090*/ 	.short	0x0008
        /*0092*/ 	.short	0x0040
        /*0094*/ 	.byte	0x00, 0xf4, 0x21, 0x00


	//----- nvinfo : EIATTR_KPARAM_INFO
	.align		4
.L_29:
        /*0098*/ 	.byte	0x04, 0x17
        /*009a*/ 	.short	(.L_31 - .L_30)
.L_30:
        /*009c*/ 	.word	0x00000000
        /*00a0*/ 	.short	0x0007
        /*00a2*/ 	.short	0x0038
        /*00a4*/ 	.byte	0x00, 0xf4, 0x21, 0x00


	//----- nvinfo : EIATTR_KPARAM_INFO
	.align		4
.L_31:
        /*00a8*/ 	.byte	0x04, 0x17
        /*00aa*/ 	.short	(.L_33 - .L_32)
.L_32:
        /*00ac*/ 	.word	0x00000000
        /*00b0*/ 	.short	0x0006
        /*00b2*/ 	.short	0x0030
        /*00b4*/ 	.byte	0x00, 0xf4, 0x21, 0x00


	//----- nvinfo : EIATTR_KPARAM_INFO
	.align		4
.L_33:
        /*00b8*/ 	.byte	0x04, 0x17
        /*00ba*/ 	.short	(.L_35 - .L_34)
.L_34:
        /*00bc*/ 	.word	0x00000000
        /*00c0*/ 	.short	0x0005
        /*00c2*/ 	.short	0x0028
        /*00c4*/ 	.byte	0x00, 0xf4, 0x21, 0x00


	//----- nvinfo : EIATTR_KPARAM_INFO
	.align		4
.L_35:
        /*00c8*/ 	.byte	0x04, 0x17
        /*00ca*/ 	.short	(.L_37 - .L_36)
.L_36:
        /*00cc*/ 	.word	0x00000000
        /*00d0*/ 	.short	0x0004
        /*00d2*/ 	.short	0x0020
        /*00d4*/ 	.byte	0x00, 0xf4, 0x21, 0x00


	//----- nvinfo : EIATTR_KPARAM_INFO
	.align		4
.L_37:
        /*00d8*/ 	.byte	0x04, 0x17
        /*00da*/ 	.short	(.L_39 - .L_38)
.L_38:
        /*00dc*/ 	.word	0x00000000
        /*00e0*/ 	.short	0x0003
        /*00e2*/ 	.short	0x0018
        /*00e4*/ 	.byte	0x00, 0xf4, 0x21, 0x00


	//----- nvinfo : EIATTR_KPARAM_INFO
	.align		4
.L_39:
        /*00e8*/ 	.byte	0x04, 0x17
        /*00ea*/ 	.short	(.L_41 - .L_40)
.L_40:
        /*00ec*/ 	.word	0x00000000
        /*00f0*/ 	.short	0x0002
        /*00f2*/ 	.short	0x0010
        /*00f4*/ 	.byte	0x00, 0xf4, 0x21, 0x00


	//----- nvinfo : EIATTR_KPARAM_INFO
	.align		4
.L_41:
        /*00f8*/ 	.byte	0x04, 0x17
        /*00fa*/ 	.short	(.L_43 - .L_42)
.L_42:
        /*00fc*/ 	.word	0x00000000
        /*0100*/ 	.short	0x0001
        /*0102*/ 	.short	0x0008
        /*0104*/ 	.byte	0x00, 0xf4, 0x21, 0x00


	//----- nvinfo : EIATTR_KPARAM_INFO
	.align		4
.L_43:
        /*0108*/ 	.byte	0x04, 0x17
        /*010a*/ 	.short	(.L_45 - .L_44)
.L_44:
        /*010c*/ 	.word	0x00000000
        /*0110*/ 	.short	0x0000
        /*0112*/ 	.short	0x0000
        /*0114*/ 	.byte	0x00, 0xf4, 0x21, 0x00


	//----- nvinfo : EIATTR_SPARSE_MMA_MASK
	.align		4
.L_45:
        /*0118*/ 	.byte	0x03, 0x50
        /*011a*/ 	.short	0x0000


	//----- nvinfo : EIATTR_MAXREG_COUNT
	.align		4
        /*011c*/ 	.byte	0x03, 0x1b
        /*011e*/ 	.short	0x00ff


	//----- nvinfo : EIATTR_EXIT_INSTR_OFFSETS
	.align		4
        /*0120*/ 	.byte	0x04, 0x1c
        /*0122*/ 	.short	(.L_47 - .L_46)


	//   ....[0]....
.L_46:
        /*0124*/ 	.word	0x000007c0


	//   ....[1]....
        /*0128*/ 	.word	0x000007e0


	//----- nvinfo : EIATTR_REQNTID
	.align		4
.L_47:
        /*012c*/ 	.byte	0x04, 0x10
        /*012e*/ 	.short	(.L_49 - .L_48)
.L_48:
        /*0130*/ 	.word	0x00000080
        /*0134*/ 	.word	0x00000001
        /*0138*/ 	.word	0x00000001


	//----- nvinfo : EIATTR_CBANK_PARAM_SIZE
	.align		4
.L_49:
        /*013c*/ 	.byte	0x03, 0x19
        /*013e*/ 	.short	0x0084


	//----- nvinfo : EIATTR_PARAM_CBANK
	.align		4
        /*0140*/ 	.byte	0x04, 0x0a
        /*0142*/ 	.short	(.L_51 - .L_50)
	.align		4
.L_50:
        /*0144*/ 	.word	index@(.nv.constant0.triton_poi_fused__native_batch_norm_legit_no_training_add_silu_1)
        /*0148*/ 	.short	0x0210
        /*014a*/ 	.short	0x0084


	//----- nvinfo : EIATTR_SW_WAR
	.align		4
.L_51:
        /*014c*/ 	.byte	0x04, 0x36
        /*014e*/ 	.short	(.L_53 - .L_52)
.L_52:
        /*0150*/ 	.word	0x00000008
.L_53:


//--------------------- .nv.callgraph             --------------------------
	.section	.nv.callgraph,"",@"SHT_CUDA_CALLGRAPH"
	.align	4
	.sectionentsize	8
	.align		4
        /*0000*/ 	.word	0x00000000
	.align		4
        /*0004*/ 	.word	0xffffffff
	.align		4
        /*0008*/ 	.word	0x00000000
	.align		4
        /*000c*/ 	.word	0xfffffffe
	.align		4
        /*0010*/ 	.word	0x00000000
	.align		4
        /*0014*/ 	.word	0xfffffffd
	.align		4
        /*0018*/ 	.word	0x00000000
	.align		4
        /*001c*/ 	.word	0xfffffffc


//--------------------- .nv.constant4             --------------------------
	.section	.nv.constant4,"a",@progbits
	.align	8
	.align		8
.nv.constant4:
        /*0000*/ 	.dword	_$_str
	.align		8
        /*0008*/ 	.dword	_$_str_$_2


//--------------------- .text.triton_poi_fused__native_batch_norm_legit_no_training_add_silu_1 --------------------------
	.section	.text.triton_poi_fused__native_batch_norm_legit_no_training_add_silu_1,"ax",@progbits
	.align	128
        .global         triton_poi_fused__native_batch_norm_legit_no_training_add_silu_1
        .type           triton_poi_fused__native_batch_norm_legit_no_training_add_silu_1,@function
        .size           triton_poi_fused__native_batch_norm_legit_no_training_add_silu_1,(.L_x_1 - triton_poi_fused__native_batch_norm_legit_no_training_add_silu_1)
        .other          triton_poi_fused__native_batch_norm_legit_no_training_add_silu_1,@"STO_CUDA_ENTRY STV_DEFAULT"
triton_poi_fused__native_batch_norm_legit_no_training_add_silu_1:
.text.triton_poi_fused__native_batch_norm_legit_no_training_add_silu_1:
[----:B------:R-:W0:Y:S01]  /*0000*/  LDC R1, c[0x0][0x28] ;  /* 0x00000a00ff017b82 */ /* 0x000e220000000800 */
[----:B------:R-:W1:Y:S07]  /*0010*/  S2R R0, SR_TID.X ;  /* 0x0000000000007919 */ /* 0x000e6e0000002100 */
[----:B------:R-:W2:Y:S01]  /*0020*/  LDC.64 R26, c[0x0][0x250] ;  /* 0x00009400ff1a7b82 */ /* 0x000ea20000000a00 */
[----:B------:R-:W-:Y:S01]  /*0030*/  CS2R R22, SRZ ;  /* 0x0000000000167805 */ /* 0x000fe2000001ff00 */
[----:B------:R-:W-:Y:S01]  /*0040*/  ULDC.64 UR4, c[0x0][0x208] ;  /* 0x0000820000047ab9 */ /* 0x000fe20000000a00 */
[----:B------:R-:W3:Y:S01]  /*0050*/  S2R R3, SR_CTAID.X ;  /* 0x0000000000037919 */ /* 0x000ee20000002500 */
[----:B------:R-:W-:-:S04]  /*0060*/  CS2R R6, SRZ ;  /* 0x0000000000067805 */ /* 0x000fc8000001ff00 */
[----:B------:R-:W4:Y:S01]  /*0070*/  LDC.64 R10, c[0x0][0x228] ;  /* 0x00008a00ff0a7b82 */ /* 0x000f220000000a00 */
[----:B------:R-:W-:-:S07]  /*0080*/  CS2R R8, SRZ ;  /* 0x0000000000087805 */ /* 0x000fce000001ff00 */
[----:B------:R-:W5:Y:S08]  /*0090*/  LDC.64 R16, c[0x0][0x258] ;  /* 0x00009600ff107b82 */ /* 0x000f700000000a00 */
[----:B------:R-:W5:Y:S01]  /*00a0*/  LDC.64 R14, c[0x0][0x260] ;  /* 0x00009800ff0e7b82 */ /* 0x000f620000000a00 */
[----:B-1----:R-:W-:-:S07]  /*00b0*/  LOP3.LUT R0, R0, 0x7f, RZ, 0xc0, !PT ;  /* 0x0000007f00007812 */ /* 0x002fce00078ec0ff */
[----:B------:R-:W1:Y:S01]  /*00c0*/  LDC.64 R12, c[0x0][0x268] ;  /* 0x00009a00ff0c7b82 */ /* 0x000e620000000a00 */
[----:B---3--:R-:W-:Y:S02]  /*00d0*/  SHF.R.S32.HI R2, RZ, 0x18, R3 ;  /* 0x00000018ff027819 */ /* 0x008fe40000011403 */
[----:B------:R-:W-:Y:S02]  /*00e0*/  LEA R0, R3, R0, 0x7 ;  /* 0x0000000003007211 */ /* 0x000fe400078e38ff */
[----:B------:R-:W-:-:S03]  /*00f0*/  SGXT R3, R2, 0x1 ;  /* 0x000000010203781a */ /* 0x000fc60000000200 */
[----:B------:R-:W3:Y:S01]  /*0100*/  LDC.64 R18, c[0x0][0x248] ;  /* 0x00009200ff127b82 */ /* 0x000ee20000000a00 */
[----:B------:R-:W-:Y:S02]  /*0110*/  ISETP.GE.AND P0, PT, R0, 0x80, PT ;  /* 0x000000800000780c */ /* 0x000fe40003f06270 */
[----:B------:R-:W-:-:S04]  /*0120*/  LEA.HI R4, R3, R0, RZ, 0x4 ;  /* 0x0000000003047211 */ /* 0x000fc800078f20ff */
[----:B------:R-:W-:Y:S01]  /*0130*/  SHF.R.S32.HI R25, RZ, 0x4, R4 ;  /* 0x00000004ff197819 */ /* 0x000fe20000011404 */
[----:B------:R-:W1:Y:S03]  /*0140*/  LDC.64 R2, c[0x0][0x278] ;  /* 0x00009e00ff027b82 */ /* 0x000e660000000a00 */
[----:B------:R-:W-:-:S04]  /*0150*/  LEA.HI R4, R4, R25, RZ, 0x1 ;  /* 0x0000001904047211 */ /* 0x000fc800078f08ff */
[----:B------:R-:W-:Y:S01]  /*0160*/  LOP3.LUT R4, R4, 0xfffffffe, RZ, 0xc0, !PT ;  /* 0xfffffffe04047812 */ /* 0x000fe200078ec0ff */
[----:B------:R-:W3:Y:S03]  /*0170*/  LDC.64 R28, c[0x0][0x270] ;  /* 0x00009c00ff1c7b82 */ /* 0x000ee60000000a00 */
[----:B------:R-:W-:-:S05]  /*0180*/  IADD3 R25, R25, -R4, RZ ;  /* 0x8000000419197210 */ /* 0x000fca0007ffe0ff */
[C---:B--2---:R-:W-:Y:S01]  /*0190*/  IMAD.WIDE R26, R25.reuse, 0x4, R26 ;  /* 0x00000004191a7825 */ /* 0x044fe200078e021a */
[----:B------:R-:W2:Y:S03]  /*01a0*/  LDC.64 R4, c[0x0][0x240] ;  /* 0x00009000ff047b82 */ /* 0x000ea60000000a00 */
[C---:B----4-:R-:W-:Y:S01]  /*01b0*/  IMAD.WIDE R10, R25.reuse, 0x4, R10 ;  /* 0x00000004190a7825 */ /* 0x050fe200078e020a */
[----:B------:R1:W4:Y:S04]  /*01c0*/  @!P0 LDG.E.EL R23, desc[UR4][R26.64] ;  /* 0x000000041a178981 */ /* 0x000328000c2e1900 */
[----:B------:R1:W4:Y:S02]  /*01d0*/  @!P0 LDG.E.EL R7, desc[UR4][R10.64] ;  /* 0x000000040a078981 */ /* 0x000324000c2e1900 */
[----:B01----:R-:W-:Y:S01]  /*01e0*/  IMAD.WIDE R26, R25, 0x4, R2 ;  /* 0x00000004191a7825 */ /* 0x003fe200078e0202 */
[----:B------:R-:W0:Y:S04]  /*01f0*/  LDC.64 R10, c[0x0][0x220] ;  /* 0x00008800ff0a7b82 */ /* 0x000e280000000a00 */
[----:B------:R-:W4:Y:S01]  /*0200*/  @!P0 LDG.E.EL R8, desc[UR4][R26.64] ;  /* 0x000000041a088981 */ /* 0x000f22000c2e1900 */
[----:B------:R-:W-:Y:S01]  /*0210*/  CS2R R2, SRZ ;  /* 0x0000000000027805 */ /* 0x000fe2000001ff00 */
[----:B--2---:R-:W-:Y:S01]  /*0220*/  IMAD.WIDE R20, R0, 0x4, R4 ;  /* 0x0000000400147825 */ /* 0x004fe200078e0204 */
[----:B------:R-:W-:-:S03]  /*0230*/  CS2R R4, SRZ ;  /* 0x0000000000047805 */ /* 0x000fc6000001ff00 */
[C---:B-----5:R-:W-:Y:S01]  /*0240*/  IMAD.WIDE R16, R25.reuse, 0x4, R16 ;  /* 0x0000000419107825 */ /* 0x060fe200078e0210 */
[----:B------:R1:W2:Y:S03]  /*0250*/  @!P0 LDG.E R2, desc[UR4][R20.64] ;  /* 0x0000000414028981 */ /* 0x0002a6000c1e1900 */
[C---:B------:R-:W-:Y:S01]  /*0260*/  IMAD.WIDE R14, R25.reuse, 0x4, R14 ;  /* 0x00000004190e7825 */ /* 0x040fe200078e020e */
[----:B------:R-:W5:Y:S03]  /*0270*/  @!P0 LDG.E.EL R6, desc[UR4][R16.64] ;  /* 0x0000000410068981 */ /* 0x000f66000c2e1900 */
[C---:B------:R-:W-:Y:S01]  /*0280*/  IMAD.WIDE R12, R0.reuse, 0x4, R12 ;  /* 0x00000004000c7825 */ /* 0x040fe200078e020c */
[----:B------:R3:W5:Y:S01]  /*0290*/  @!P0 LDG.E.EL R3, desc[UR4][R14.64] ;  /* 0x000000040e038981 */ /* 0x000762000c2e1900 */
[----:B-1----:R-:W1:Y:S02]  /*02a0*/  LDC.64 R20, c[0x0][0x218] ;  /* 0x00008600ff147b82 */ /* 0x002e640000000a00 */
[C---:B---3--:R-:W-:Y:S01]  /*02b0*/  IMAD.WIDE R26, R25.reuse, 0x4, R18 ;  /* 0x00000004191a7825 */ /* 0x048fe200078e0212 */
[----:B------:R3:W2:Y:S03]  /*02c0*/  @!P0 LDG.E R4, desc[UR4][R12.64] ;  /* 0x000000040c048981 */ /* 0x0006a6000c1e1900 */
[C---:B------:R-:W-:Y:S01]  /*02d0*/  IMAD.WIDE R28, R25.reuse, 0x4, R28 ;  /* 0x00000004191c7825 */ /* 0x040fe200078e021c */
[----:B------:R0:W2:Y:S01]  /*02e0*/  @!P0 LDG.E.EL R5, desc[UR4][R26.64] ;  /* 0x000000041a058981 */ /* 0x0000a2000c2e1900 */
[----:B------:R-:W1:Y:S02]  /*02f0*/  LDC.64 R14, c[0x0][0x238] ;  /* 0x00008e00ff0e7b82 */ /* 0x000e640000000a00 */
[----:B0-----:R-:W-:Y:S01]  /*0300*/  IMAD.WIDE R10, R25, 0x4, R10 ;  /* 0x00000004190a7825 */ /* 0x001fe200078e020a */
[----:B------:R0:W2:Y:S05]  /*0310*/  @!P0 LDG.E.EL R9, desc[UR4][R28.64] ;  /* 0x000000041c098981 */ /* 0x0000aa000c2e1900 */
[----:B---3--:R-:W3:Y:S08]  /*0320*/  LDC.64 R12, c[0x0][0x230] ;  /* 0x00008c00ff0c7b82 */ /* 0x008ef00000000a00 */
[----:B------:R-:W3:Y:S08]  /*0330*/  LDC.64 R16, c[0x0][0x280] ;  /* 0x0000a000ff107b82 */ /* 0x000ef00000000a00 */
[----:B------:R-:W3:Y:S01]  /*0340*/  LDC.64 R18, c[0x0][0x288] ;  /* 0x0000a200ff127b82 */ /* 0x000ee20000000a00 */
[----:B------:R-:W-:Y:S01]  /*0350*/  CS2R R26, SRZ ;  /* 0x00000000001a7805 */ /* 0x000fe2000001ff00 */
[----:B-1----:R-:W-:Y:S01]  /*0360*/  IMAD.WIDE R20, R0, 0x4, R20 ;  /* 0x0000000400147825 */ /* 0x002fe200078e0214 */
[----:B0-----:R-:W-:-:S03]  /*0370*/  HFMA2.MMA R29, -RZ, RZ, 0, 0 ;  /* 0x00000000ff1d7435 */ /* 0x001fc600000001ff */
[C---:B------:R-:W-:Y:S01]  /*0380*/  IMAD.WIDE R14, R25.reuse, 0x4, R14 ;  /* 0x00000004190e7825 */ /* 0x040fe200078e020e */
[----:B------:R0:W5:Y:S03]  /*0390*/  @!P0 LDG.E R22, desc[UR4][R20.64] ;  /* 0x0000000414168981 */ /* 0x000166000c1e1900 */
[C---:B---3--:R-:W-:Y:S01]  /*03a0*/  IMAD.WIDE R12, R25.reuse, 0x4, R12 ;  /* 0x00000004190c7825 */ /* 0x048fe200078e020c */
[----:B------:R1:W5:Y:S04]  /*03b0*/  @!P0 LDG.E.EL R27, desc[UR4][R10.64] ;  /* 0x000000040a1b8981 */ /* 0x000368000c2e1900 */
[----:B------:R3:W5:Y:S01]  /*03c0*/  @!P0 LDG.E.EL R29, desc[UR4][R12.64] ;  /* 0x000000040c1d8981 */ /* 0x000762000c2e1900 */
[----:B------:R-:W-:-:S05]  /*03d0*/  IMAD.WIDE R16, R25, 0x4, R16 ;  /* 0x0000000419107825 */ /* 0x000fca00078e0210 */
[----:B------:R-:W5:Y:S01]  /*03e0*/  @!P0 LDG.E.EL R26, desc[UR4][R16.64] ;  /* 0x00000004101a8981 */ /* 0x000f62000c2e1900 */
[----:B------:R-:W-:Y:S01]  /*03f0*/  IMAD.WIDE R18, R25, 0x4, R18 ;  /* 0x0000000419127825 */ /* 0x000fe200078e0212 */
[----:B------:R-:W-:-:S06]  /*0400*/  CS2R R24, SRZ ;  /* 0x0000000000187805 */ /* 0x000fcc000001ff00 */
[----:B------:R0:W5:Y:S04]  /*0410*/  @!P0 LDG.E.EL R24, desc[UR4][R14.64] ;  /* 0x000000040e188981 */ /* 0x000168000c2e1900 */
[----:B------:R-:W5:Y:S01]  /*0420*/  @!P0 LDG.E.EL R25, desc[UR4][R18.64] ;  /* 0x0000000412198981 */ /* 0x000f62000c2e1900 */
[----:B----4-:R-:W-:Y:S01]  /*0430*/  FADD R23, R23, 9.9999997473787516356e-06 ;  /* 0x3727c5ac17177421 */ /* 0x010fe20000000000 */
[----:B------:R-:W-:-:S03]  /*0440*/  FADD R7, R7, 9.9999997473787516356e-06 ;  /* 0x3727c5ac07077421 */ /* 0x000fc60000000000 */
[----:B0-----:R-:W0:Y:S08]  /*0450*/  MUFU.SQRT R20, R23 ;  /* 0x0000001700147308 */ /* 0x001e300000002000 */
[----:B-1----:R-:W1:Y:S01]  /*0460*/  MUFU.SQRT R10, R7 ;  /* 0x00000007000a7308 */ /* 0x002e620000002000 */
[----:B------:R-:W-:-:S07]  /*0470*/  FADD R8, R8, 9.9999997473787516356e-06 ;  /* 0x3727c5ac08087421 */ /* 0x000fce0000000000 */
[----:B------:R-:W4:Y:S01]  /*0480*/  MUFU.SQRT R8, R8 ;  /* 0x0000000800087308 */ /* 0x000f220000002000 */
[C---:B0-----:R-:W-:Y:S02]  /*0490*/  FSETP.GT.AND P2, PT, R20.reuse, 8.50705917302346158658e+37, PT ;  /* 0x7e8000001400780b */ /* 0x041fe40003f44000 */
[----:B------:R-:W-:Y:S02]  /*04a0*/  FSETP.GEU.AND P5, PT, R20, 1.175494350822287508e-38, PT ;  /* 0x008000001400780b */ /* 0x000fe40003fae000 */
[C---:B-1----:R-:W-:Y:S02]  /*04b0*/  FSETP.GT.AND P1, PT, R10.reuse, 8.50705917302346158658e+37, PT ;  /* 0x7e8000000a00780b */ /* 0x042fe40003f24000 */
[----:B------:R-:W-:Y:S02]  /*04c0*/  FSETP.GEU.AND P4, PT, R10, 1.175494350822287508e-38, PT ;  /* 0x008000000a00780b */ /* 0x000fe40003f8e000 */
[C---:B----4-:R-:W-:Y:S02]  /*04d0*/  FSETP.GT.AND P3, PT, R8.reuse, 8.50705917302346158658e+37, PT ;  /* 0x7e8000000800780b */ /* 0x050fe40003f64000 */
[----:B------:R-:W-:-:S03]  /*04e0*/  FSETP.GEU.AND P6, PT, R8, 1.175494350822287508e-38, PT ;  /* 0x008000000800780b */ /* 0x000fc60003fce000 */
[----:B------:R-:W-:-:S04]  /*04f0*/  @P2 FMUL R20, R20, 0.25 ;  /* 0x3e80000014142820 */ /* 0x000fc80000400000 */
[----:B------:R-:W-:Y:S01]  /*0500*/  @P1 FMUL R10, R10, 0.25 ;  /* 0x3e8000000a0a1820 */ /* 0x000fe20000400000 */
[----:B------:R-:W-:-:S03]  /*0510*/  @!P5 FMUL R20, R20, 16777216 ;  /* 0x4b8000001414d820 */ /* 0x000fc60000400000 */
[----:B------:R-:W-:Y:S01]  /*0520*/  @!P4 FMUL R10, R10, 16777216 ;  /* 0x4b8000000a0ac820 */ /* 0x000fe20000400000 */
[----:B------:R-:W-:Y:S02]  /*0530*/  @P3 FMUL R8, R8, 0.25 ;  /* 0x3e80000008083820 */ /* 0x000fe40000400000 */
[----:B------:R-:W0:Y:S02]  /*0540*/  MUFU.RCP R20, R20 ;  /* 0x0000001400147308 */ /* 0x000e240000001000 */
[----:B------:R-:W-:Y:S01]  /*0550*/  @!P6 FMUL R8, R8, 16777216 ;  /* 0x4b8000000808e820 */ /* 0x000fe20000400000 */
[----:B------:R-:W-:-:S05]  /*0560*/  MOV R7, 0x3e800000 ;  /* 0x3e80000000077802 */ /* 0x000fca0000000f00 */
[----:B------:R-:W1:Y:S01]  /*0570*/  MUFU.RCP R10, R10 ;  /* 0x0000000a000a7308 */ /* 0x000e620000001000 */
[C---:B---3--:R-:W-:Y:S02]  /*0580*/  FSEL R13, R7.reuse, 1, P2 ;  /* 0x3f800000070d7808 */ /* 0x048fe40001000000 */
[----:B------:R-:W-:-:S05]  /*0590*/  FSEL R11, R7, 1, P1 ;  /* 0x3f800000070b7808 */ /* 0x000fca0000800000 */
[----:B------:R-:W3:Y:S01]  /*05a0*/  MUFU.RCP R8, R8 ;  /* 0x0000000800087308 */ /* 0x000ee20000001000 */
[----:B------:R-:W-:Y:S01]  /*05b0*/  FSEL R15, R7, 1, P3 ;  /* 0x3f800000070f7808 */ /* 0x000fe20001800000 */
[----:B------:R-:W-:Y:S01]  /*05c0*/  @!P5 FMUL R13, R13, 16777216 ;  /* 0x4b8000000d0dd820 */ /* 0x000fe20000400000 */
[----:B------:R-:W-:Y:S01]  /*05d0*/  @!P4 FMUL R11, R11, 16777216 ;  /* 0x4b8000000b0bc820 */ /* 0x000fe20000400000 */
[----:B--2---:R-:W-:Y:S02]  /*05e0*/  FADD R5, -R5, R2 ;  /* 0x0000000205057221 */ /* 0x004fe40000000100 */
[----:B0-----:R-:W-:Y:S01]  /*05f0*/  FMUL R20, R20, R13 ;  /* 0x0000000d14147220 */ /* 0x001fe20000400000 */
[----:B------:R-:W-:Y:S01]  /*0600*/  @!P6 FMUL R15, R15, 16777216 ;  /* 0x4b8000000f0fe820 */ /* 0x000fe20000400000 */
[----:B-1----:R-:W-:Y:S01]  /*0610*/  FMUL R10, R10, R11 ;  /* 0x0000000b0a0a7220 */ /* 0x002fe20000400000 */
[----:B-----5:R-:W-:Y:S01]  /*0620*/  FADD R27, -R27, R22 ;  /* 0x000000161b1b7221 */ /* 0x020fe20000000100 */
[----:B------:R-:W-:Y:S01]  /*0630*/  FMUL R20, R20, R5 ;  /* 0x0000000514147220 */ /* 0x000fe20000400000 */
[----:B------:R-:W-:Y:S01]  /*0640*/  FADD R9, -R9, R4 ;  /* 0x0000000409097221 */ /* 0x000fe20000000100 */
[----:B---3--:R-:W-:Y:S01]  /*0650*/  FMUL R8, R8, R15 ;  /* 0x0000000f08087220 */ /* 0x008fe20000400000 */
[----:B------:R-:W-:Y:S01]  /*0660*/  FMUL R27, R10, R27 ;  /* 0x0000001b0a1b7220 */ /* 0x000fe20000400000 */
[----:B------:R-:W-:-:S02]  /*0670*/  FFMA R3, R20, R6, R3 ;  /* 0x0000000614037223 */ /* 0x000fc40000000003 */
[----:B------:R-:W-:Y:S01]  /*0680*/  FMUL R8, R8, R9 ;  /* 0x0000000908087220 */ /* 0x000fe20000400000 */
[----:B------:R-:W-:-:S03]  /*0690*/  FFMA R24, R27, R29, R24 ;  /* 0x0000001d1b187223 */ /* 0x000fc60000000018 */
[----:B------:R-:W-:Y:S01]  /*06a0*/  FFMA R8, R8, R26, R25 ;  /* 0x0000001a08087223 */ /* 0x000fe20000000019 */
[----:B------:R-:W-:-:S04]  /*06b0*/  FADD R3, R3, R24 ;  /* 0x0000001803037221 */ /* 0x000fc80000000000 */
[----:B------:R-:W-:-:S04]  /*06c0*/  FADD R8, R8, R3 ;  /* 0x0000000308087221 */ /* 0x000fc80000000000 */
[----:B------:R-:W-:-:S04]  /*06d0*/  FADD R2, RZ, -R8 ;  /* 0x80000008ff027221 */ /* 0x000fc80000000000 */
[----:B------:R-:W-:-:S05]  /*06e0*/  FMUL R4, R2, 1.4426950216293334961 ;  /* 0x3fb8aa3b02047820 */ /* 0x000fca0000400000 */
[----:B------:R-:W-:-:S13]  /*06f0*/  FSETP.GEU.AND P1, PT, R4, -126, PT ;  /* 0xc2fc00000400780b */ /* 0x000fda0003f2e000 */
[----:B------:R-:W-:-:S04]  /*0700*/  @!P1 FMUL R4, R4, 0.5 ;  /* 0x3f00000004049820 */ /* 0x000fc80000400000 */
[----:B------:R-:W0:Y:S02]  /*0710*/  MUFU.EX2 R2, R4 ;  /* 0x0000000400027308 */ /* 0x000e240000000800 */
[----:B0-----:R-:W-:-:S04]  /*0720*/  @!P1 FMUL R2, R2, R2 ;  /* 0x0000000202029220 */ /* 0x001fc80000400000 */
[----:B------:R-:W-:Y:S02]  /*0730*/  FADD R5, R2, 1 ;  /* 0x3f80000002057421 */ /* 0x000fe40000000000 */
[----:B------:R-:W0:Y:S03]  /*0740*/  LDC.64 R2, c[0x0][0x210] ;  /* 0x00008400ff027b82 */ /* 0x000e260000000a00 */
[----:B------:R-:W-:-:S13]  /*0750*/  FSETP.GT.AND P1, PT, R5, 8.50705917302346158658e+37, PT ;  /* 0x7e8000000500780b */ /* 0x000fda0003f24000 */
[----:B------:R-:W-:-:S06]  /*0760*/  @P1 FMUL R5, R5, 0.25 ;  /* 0x3e80000005051820 */ /* 0x000fcc0000400000 */
[----:B------:R-:W1:Y:S01]  /*0770*/  MUFU.RCP R5, R5 ;  /* 0x0000000500057308 */ /* 0x000e620000001000 */
[----:B------:R-:W-:Y:S01]  /*0780*/  FSEL R6, R7, 1, P1 ;  /* 0x3f80000007067808 */ /* 0x000fe20000800000 */
[----:B0-----:R-:W-:-:S04]  /*0790*/  IMAD.WIDE R2, R0, 0x4, R2 ;  /* 0x0000000400027825 */ /* 0x001fc800078e0202 */
[----:B-1----:R-:W-:-:S04]  /*07a0*/  FMUL R7, R5, R6 ;  /* 0x0000000605077220 */ /* 0x002fc80000400000 */
[----:B------:R-:W-:Y:S01]  /*07b0*/  FMUL R7, R8, R7 ;  /* 0x0000000708077220 */ /* 0x000fe20000400000 */
[----:B------:R-:W-:Y:S06]  /*07c0*/  @P0 EXIT ;  /* 0x000000000000094d */ /* 0x000fec0003800000 */
[----:B------:R-:W-:Y:S01]  /*07d0*/  STG.E desc[UR4][R2.64], R7 ;  /* 0x0000000702007986 */ /* 0x000fe2000c101904 */
[----:B------:R-:W-:Y:S05]  /*07e0*/  EXIT ;  /* 0x000000000000794d */ /* 0x000fea0003800000 */
.L_x_0:
[----:B------:R-:W-:-:S00]  /*07f0*/  BRA `(.L_x_0) ;  /* 0xfffffffc00fc7947 */ /* 0x000fc0000383ffff */
[----:B------:R-:W-:-:S00]  /*0800*/  NOP ;  /* 0x0000000000007918 */ /* 0x000fc00000000000 */
[----:B------:R-:W-:-:S00]  /*0810*/  NOP ;  /* 0x0000000000007918 */ /* 0x000fc00000000000 */
[----:B------:R-:W-:-:S00]  /*0820*/  NOP ;  /* 0x0000000000007918 */ /* 0x000fc00000000000 */
[----:B------:R-:W-:-:S00]  /*0830*/  NOP ;  /* 0x0000000000007918 */ /* 0x000fc00000000000 */
[----:B------:R-:W-:-:S00]  /*0840*/  NOP ;  /* 0x0000000000007918 */ /* 0x000fc00000000000 */
[----:B------:R-:W-:-:S00]  /*0850*/  NOP ;  /* 0x0000000000007918 */ /* 0x000fc00000000000 */
[----:B------:R-:W-:-:S00]  /*0860*/  NOP ;  /* 0x0000000000007918 */ /* 0x000fc00000000000 */
[----:B------:R-:W-:-:S00]  /*0870*/  NOP ;  /* 0x0000000000007918 */ /* 0x000fc00000000000 */
.L_x_1:


//--------------------- .nv.global.init           --------------------------
	.section	.nv.global.init,"aw",@progbits
.nv.global.init:
	.type		_$_str,@object
	.size		_$_str,(_$_str_$_2 - _$_str)
_$_str:
        /*0000*/ 	.byte	0x5f, 0x5f, 0x43, 0x55, 0x44, 0x41, 0x5f, 0x46, 0x54, 0x5a, 0x00
	.type		_$_str_$_2,@object
	.size		_$_str_$_2,(.L_1 - _$_str_$_2)
_$_str_$_2:
        /*000b*/ 	.byte	0x5f, 0x5f, 0x43, 0x55, 0x44, 0x41, 0x5f, 0x50, 0x52, 0x45, 0x43, 0x5f, 0x53, 0x51, 0x52, 0x54
        /*001b*/ 	.byte	0x00
.L_1:


//--------------------- .nv.constant0.triton_poi_fused__native_batch_norm_legit_no_training_add_silu_1 --------------------------
	.section	.nv.constant0.triton_poi_fused__native_batch_norm_legit_no_training_add_silu_1,"a",@progbits
	.sectionflags	@""
	.align	4
.nv.constant0.triton_poi_fused__native_batch_norm_legit_no_training_add_silu_1:
	.zero		660
